	.headerflags	@"EF_CUDA_TEXMODE_UNIFIED EF_CUDA_64BIT_ADDRESS EF_CUDA_ACCELERATORS EF_CUDA_SM90 EF_CUDA_VIRTUAL_SM(EF_CUDA_SM90)"
	.elftype	@"ET_EXEC"


//--------------------- .nv.info                  --------------------------
	.section	.nv.info,"",@"SHT_CUDA_INFO"
	.align	4


	//----- nvinfo : EIATTR_REGCOUNT
	.align		4
        /*0000*/ 	.byte	0x04, 0x2f
        /*0002*/ 	.short	(.L_1 - .L_0)
	.align		4
.L_0:
        /*0004*/ 	.word	index@(triton_poi_fused_clone_31)
        /*0008*/ 	.word	0x0000000e


	//----- nvinfo : EIATTR_MIN_STACK_SIZE
	.align		4
.L_1:
        /*000c*/ 	.byte	0x04, 0x12
        /*000e*/ 	.short	(.L_3 - .L_2)
	.align		4
.L_2:
        /*0010*/ 	.word	index@(triton_poi_fused_clone_31)
        /*0014*/ 	.word	0x00000000


	//----- nvinfo : EIATTR_FRAME_SIZE
	.align		4
.L_3:
        /*0018*/ 	.byte	0x04, 0x11
        /*001a*/ 	.short	(.L_5 - .L_4)
	.align		4
.L_4:
        /*001c*/ 	.word	index@(triton_poi_fused_clone_31)
        /*0020*/ 	.word	0x00000000


	//----- nvinfo : EIATTR_MIN_STACK_SIZE
	.align		4
.L_5:
        /*0024*/ 	.byte	0x04, 0x12
        /*0026*/ 	.short	(.L_7 - .L_6)
	.align		4
.L_6:
        /*0028*/ 	.word	index@(triton_poi_fused_clone_31)
        /*002c*/ 	.word	0x00000000
.L_7:


//--------------------- .nv.info.triton_poi_fused_clone_31 --------------------------
	.section	.nv.info.triton_poi_fused_clone_31,"",@"SHT_CUDA_INFO"
	.sectionflags	@""
	.align	4


	//----- nvinfo : EIATTR_CUDA_API_VERSION
	.align		4
        /*0000*/ 	.byte	0x04, 0x37
        /*0002*/ 	.short	(.L_9 - .L_8)
.L_8:
        /*0004*/ 	.word	0x0000007c


	//----- nvinfo : EIATTR_KPARAM_INFO
	.align		4
.L_9:
        /*0008*/ 	.byte	0x04, 0x17
        /*000a*/ 	.short	(.L_11 - .L_10)
.L_10:
        /*000c*/ 	.word	0x00000000
        /*0010*/ 	.short	0x0003
        /*0012*/ 	.short	0x0018
        /*0014*/ 	.byte	0x00, 0xf0, 0x11, 0x00


	//----- nvinfo : EIATTR_KPARAM_INFO
	.align		4
.L_11:
        /*0018*/ 	.byte	0x04, 0x17
        /*001a*/ 	.short	(.L_13 - .L_12)
.L_12:
        /*001c*/ 	.word	0x00000000
        /*0020*/ 	.short	0x0002
        /*0022*/ 	.short	0x0010
        /*0024*/ 	.byte	0x00, 0xf4, 0x21, 0x00


	//----- nvinfo : EIATTR_KPARAM_INFO
	.align		4
.L_13:
        /*0028*/ 	.byte	0x04, 0x17
        /*002a*/ 	.short	(.L_15 - .L_14)
.L_14:
        /*002c*/ 	.word	0x00000000
        /*0030*/ 	.short	0x0001
        /*0032*/ 	.short	0x0008
        /*0034*/ 	.byte	0x00, 0xf4, 0x21, 0x00


	//----- nvinfo : EIATTR_KPARAM_INFO
	.align		4
.L_15:
        /*0038*/ 	.byte	0x04, 0x17
        /*003a*/ 	.short	(.L_17 - .L_16)
.L_16:
        /*003c*/ 	.word	0x00000000
        /*0040*/ 	.short	0x0000
        /*0042*/ 	.short	0x0000
        /*0044*/ 	.byte	0x00, 0xf4, 0x21, 0x00


	//----- nvinfo : EIATTR_SPARSE_MMA_MASK
	.align		4
.L_17:
        /*0048*/ 	.byte	0x03, 0x50
        /*004a*/ 	.short	0x0000


	//----- nvinfo : EIATTR_MAXREG_COUNT
	.align		4
        /*004c*/ 	.byte	0x03, 0x1b
        /*004e*/ 	.short	0x00ff


	//----- nvinfo : EIATTR_EXIT_INSTR_OFFSETS
	.align		4
        /*0050*/ 	.byte	0x04, 0x1c
        /*0052*/ 	.short	(.L_19 - .L_18)


	//   ....[0]....
.L_18:
        /*0054*/ 	.word	0x00000180


	//   ....[1]....
        /*0058*/ 	.word	0x000001a0


	//----- nvinfo : EIATTR_REQNTID
	.align		4
.L_19:
        /*005c*/ 	.byte	0x04, 0x10
        /*005e*/ 	.short	(.L_21 - .L_20)
.L_20:
        /*0060*/ 	.word	0x00000080
        /*0064*/ 	.word	0x00000001
        /*0068*/ 	.word	0x00000001


	//----- nvinfo : EIATTR_CBANK_PARAM_SIZE
	.align		4
.L_21:
        /*006c*/ 	.byte	0x03, 0x19
        /*006e*/ 	.short	0x001c


	//----- nvinfo : EIATTR_PARAM_CBANK
	.align		4
        /*0070*/ 	.byte	0x04, 0x0a
        /*0072*/ 	.short	(.L_23 - .L_22)
	.align		4
.L_22:
        /*0074*/ 	.word	index@(.nv.constant0.triton_poi_fused_clone_31)
        /*0078*/ 	.short	0x0210
        /*007a*/ 	.short	0x001c


	//----- nvinfo : EIATTR_SW_WAR
	.align		4
.L_23:
        /*007c*/ 	.byte	0x04, 0x36
        /*007e*/ 	.short	(.L_25 - .L_24)
.L_24:
        /*0080*/ 	.word	0x00000008
.L_25:


//--------------------- .nv.callgraph             --------------------------
	.section	.nv.callgraph,"",@"SHT_CUDA_CALLGRAPH"
	.align	4
	.sectionentsize	8
	.align		4
        /*0000*/ 	.word	0x00000000
	.align		4
        /*0004*/ 	.word	0xffffffff
	.align		4
        /*0008*/ 	.word	0x00000000
	.align		4
        /*000c*/ 	.word	0xfffffffe
	.align		4
        /*0010*/ 	.word	0x00000000
	.align		4
        /*0014*/ 	.word	0xfffffffd
	.align		4
        /*0018*/ 	.word	0x00000000
	.align		4
        /*001c*/ 	.word	0xfffffffc


//--------------------- .text.triton_poi_fused_clone_31 --------------------------
	.section	.text.triton_poi_fused_clone_31,"ax",@progbits
	.align	128
        .global         triton_poi_fused_clone_31
        .type           triton_poi_fused_clone_31,@function
        .size           triton_poi_fused_clone_31,(.L_x_1 - triton_poi_fused_clone_31)
        .other          triton_poi_fused_clone_31,@"STO_CUDA_ENTRY STV_DEFAULT"
triton_poi_fused_clone_31:
.text.triton_poi_fused_clone_31:
[----:B------:R-:W0:Y:S02]  /*0000*/  LDC R1, c[0x0][0x28] ;  /* 0x00000a00ff017b82 */ /* 0x000e240000000800 */
[----:B------:R-:W1:Y:S01]  /*0010*/  S2R R0, SR_TID.X ;  /* 0x0000000000007919 */ /* 0x000e620000002100 */
[----:B------:R-:W2:Y:S01]  /*0020*/  LDC.64 R2, c[0x0][0x210] ;  /* 0x00008400ff027b82 */ /* 0x000ea20000000a00 */
[----:B------:R-:W-:Y:S01]  /*0030*/  ULDC.64 UR4, c[0x0][0x208] ;  /* 0x0000820000047ab9 */ /* 0x000fe20000000a00 */
[----:B------:R-:W3:Y:S06]  /*0040*/  S2R R9, SR_CTAID.X ;  /* 0x0000000000097919 */ /* 0x000eec0000002500 */
[----:B------:R-:W4:Y:S01]  /*0050*/  LDC.64 R4, c[0x0][0x218] ;  /* 0x00008600ff047b82 */ /* 0x000f220000000a00 */
[----:B-1----:R-:W-:-:S05]  /*0060*/  LOP3.LUT R0, R0, 0x7f, RZ, 0xc0, !PT ;  /* 0x0000007f00007812 */ /* 0x002fca00078ec0ff */
[----:B---3--:R-:W-:-:S05]  /*0070*/  IMAD R9, R9, 0x80, R0 ;  /* 0x0000008009097824 */ /* 0x008fca00078e0200 */
[----:B------:R-:W-:Y:S02]  /*0080*/  SHF.R.S32.HI R0, RZ, 0x1f, R9 ;  /* 0x0000001fff007819 */ /* 0x000fe40000011409 */
[----:B------:R-:W-:Y:S02]  /*0090*/  ISETP.GE.AND P0, PT, R9, 0x800, PT ;  /* 0x000008000900780c */ /* 0x000fe40003f06270 */
[----:B------:R-:W-:-:S04]  /*00a0*/  LEA.HI R0, R0, R9, RZ, 0x9 ;  /* 0x0000000900007211 */ /* 0x000fc800078f48ff */
[----:B------:R-:W-:Y:S02]  /*00b0*/  LOP3.LUT R6, R0, 0xfffffe00, RZ, 0xc0, !PT ;  /* 0xfffffe0000067812 */ /* 0x000fe400078ec0ff */
[----:B------:R-:W-:Y:S02]  /*00c0*/  SHF.R.S32.HI R0, RZ, 0x9, R0 ;  /* 0x00000009ff007819 */ /* 0x000fe40000011400 */
[----:B------:R-:W-:-:S05]  /*00d0*/  IADD3 R7, R9, 0x2200, -R6 ;  /* 0x0000220009077810 */ /* 0x000fca0007ffe806 */
[----:B------:R-:W-:Y:S02]  /*00e0*/  IMAD R11, R0, 0x4800, R7 ;  /* 0x00004800000b7824 */ /* 0x000fe400078e0207 */
[----:B------:R-:W-:Y:S02]  /*00f0*/  IMAD.MOV.U32 R0, RZ, RZ, RZ ;  /* 0x000000ffff007224 */ /* 0x000fe400078e00ff */
[----:B--2---:R-:W-:Y:S01]  /*0100*/  IMAD.WIDE R2, R11, 0x4, R2 ;  /* 0x000000040b027825 */ /* 0x004fe200078e0202 */
[----:B------:R-:W-:-:S03]  /*0110*/  HFMA2.MMA R11, -RZ, RZ, 0, 0 ;  /* 0x00000000ff0b7435 */ /* 0x000fc600000001ff */
[----:B----4-:R-:W-:Y:S01]  /*0120*/  IMAD.WIDE.U32 R4, R7, 0x4, R4 ;  /* 0x0000000407047825 */ /* 0x010fe200078e0004 */
[----:B------:R-:W2:Y:S01]  /*0130*/  @!P0 LDG.E R0, desc[UR4][R2.64] ;  /* 0x0000000402008981 */ /* 0x000ea2000c1e1900 */
[----:B------:R-:W1:Y:S05]  /*0140*/  LDC.64 R6, c[0x0][0x220] ;  /* 0x00008800ff067b82 */ /* 0x000e6a0000000a00 */
[----:B------:R-:W2:Y:S01]  /*0150*/  @!P0 LDG.E.EL R11, desc[UR4][R4.64] ;  /* 0x00000004040b8981 */ /* 0x000ea2000c2e1900 */
[----:B-1----:R-:W-:-:S04]  /*0160*/  IMAD.WIDE R6, R9, 0x4, R6 ;  /* 0x0000000409067825 */ /* 0x002fc800078e0206 */
[----:B--2---:R-:W-:Y:S01]  /*0170*/  FADD R11, R11, R0 ;  /* 0x000000000b0b7221 */ /* 0x004fe20000000000 */
[----:B------:R-:W-:Y:S06]  /*0180*/  @P0 EXIT ;  /* 0x000000000000094d */ /* 0x000fec0003800000 */
[----:B------:R-:W-:Y:S01]  /*0190*/  STG.E desc[UR4][R6.64], R11 ;  /* 0x0000000b06007986 */ /* 0x000fe2000c101904 */
[----:B------:R-:W-:Y:S05]  /*01a0*/  EXIT ;  /* 0x000000000000794d */ /* 0x000fea0003800000 */
.L_x_0:
[----:B------:R-:W-:-:S00]  /*01b0*/  BRA `(.L_x_0) ;  /* 0xfffffffc00fc7947 */ /* 0x000fc0000383ffff */
[----:B------:R-:W-:-:S00]  /*01c0*/  NOP ;  /* 0x0000000000007918 */ /* 0x000fc00000000000 */
        /* <DEDUP_REMOVED lines=11> */
.L_x_1:


//--------------------- .nv.constant0.triton_poi_fused_clone_31 --------------------------
	.section	.nv.constant0.triton_poi_fused_clone_31,"a",@progbits
	.sectionflags	@""
	.align	4
.nv.constant0.triton_poi_fused_clone_31:
	.zero		556
